//
// Generated by NVIDIA NVVM Compiler
//
// Compiler Build ID: CL-36424714
// Cuda compilation tools, release 13.0, V13.0.88
// Based on NVVM 20.0.0
//

.version 9.0
.target sm_100
.address_size 64

	// .globl	_Z5sgemmPfS_S_iii
// _ZZ5sgemmPfS_S_iiiE3s_a has been demoted
// _ZZ5sgemmPfS_S_iiiE3s_b has been demoted

.visible .entry _Z5sgemmPfS_S_iii(
	.param .u64 .ptr .align 1 _Z5sgemmPfS_S_iii_param_0,
	.param .u64 .ptr .align 1 _Z5sgemmPfS_S_iii_param_1,
	.param .u64 .ptr .align 1 _Z5sgemmPfS_S_iii_param_2,
	.param .u32 _Z5sgemmPfS_S_iii_param_3,
	.param .u32 _Z5sgemmPfS_S_iii_param_4,
	.param .u32 _Z5sgemmPfS_S_iii_param_5
)
{
	.reg .pred 	%p<12>;
	.reg .b32 	%r<43>;
	.reg .b32 	%f<111>;
	.reg .b64 	%rd<13>;
	// demoted variable
	.shared .align 4 .b8 _ZZ5sgemmPfS_S_iiiE3s_a[4096];
	// demoted variable
	.shared .align 4 .b8 _ZZ5sgemmPfS_S_iiiE3s_b[4096];
	ld.param.u64 	%rd3, [_Z5sgemmPfS_S_iii_param_0];
	ld.param.u64 	%rd4, [_Z5sgemmPfS_S_iii_param_1];
	ld.param.u64 	%rd5, [_Z5sgemmPfS_S_iii_param_2];
	ld.param.u32 	%r23, [_Z5sgemmPfS_S_iii_param_3];
	ld.param.u32 	%r24, [_Z5sgemmPfS_S_iii_param_4];
	ld.param.u32 	%r25, [_Z5sgemmPfS_S_iii_param_5];
	mov.u32 	%r40, %tid.y;
	mov.u32 	%r38, %tid.x;
	mov.u32 	%r26, %ctaid.y;
	shl.b32 	%r27, %r26, 5;
	add.s32 	%r3, %r27, %r40;
	shl.b32 	%r28, %r38, 5;
	add.s32 	%r4, %r28, %r38;
	setp.lt.s32 	%p1, %r25, 1;
	mov.f32 	%f110, 0f00000000;
	@%p1 bra 	$L__BB0_7;
	add.s32 	%r29, %r25, 31;
	shr.u32 	%r30, %r29, 5;
	shl.b32 	%r31, %r40, 7;
	mov.u32 	%r32, _ZZ5sgemmPfS_S_iiiE3s_a;
	add.s32 	%r5, %r32, %r31;
	shl.b32 	%r33, %r38, 2;
	add.s32 	%r6, %r5, %r33;
	mov.u32 	%r34, _ZZ5sgemmPfS_S_iiiE3s_b;
	add.s32 	%r8, %r34, %r33;
	add.s32 	%r7, %r8, %r31;
	neg.s32 	%r42, %r30;
	mad.lo.s32 	%r41, %r40, %r23, %r4;
	shl.b32 	%r11, %r23, 5;
	mad.lo.s32 	%r39, %r25, %r3, %r38;
	cvta.to.global.u64 	%rd1, %rd3;
	cvta.to.global.u64 	%rd2, %rd4;
	mov.f32 	%f110, 0f00000000;
$L__BB0_2:
	setp.ge.s32 	%p2, %r3, %r23;
	setp.ge.s32 	%p3, %r38, %r25;
	mov.f32 	%f108, 0f00000000;
	or.pred  	%p4, %p2, %p3;
	@%p4 bra 	$L__BB0_4;
	mul.wide.u32 	%rd6, %r39, 4;
	add.s64 	%rd7, %rd1, %rd6;
	ld.global.f32 	%f108, [%rd7];
$L__BB0_4:
	setp.ge.s32 	%p5, %r4, %r24;
	st.shared.f32 	[%r6], %f108;
	setp.ge.s32 	%p6, %r40, %r25;
	mov.f32 	%f109, 0f00000000;
	or.pred  	%p7, %p6, %p5;
	@%p7 bra 	$L__BB0_6;
	mul.wide.s32 	%rd8, %r41, 4;
	add.s64 	%rd9, %rd2, %rd8;
	ld.global.f32 	%f109, [%rd9];
$L__BB0_6:
	st.shared.f32 	[%r7], %f109;
	bar.sync 	0;
	ld.shared.f32 	%f12, [%r5];
	ld.shared.f32 	%f13, [%r8];
	fma.rn.f32 	%f14, %f12, %f13, %f110;
	ld.shared.f32 	%f15, [%r5+4];
	ld.shared.f32 	%f16, [%r8+128];
	fma.rn.f32 	%f17, %f15, %f16, %f14;
	ld.shared.f32 	%f18, [%r5+8];
	ld.shared.f32 	%f19, [%r8+256];
	fma.rn.f32 	%f20, %f18, %f19, %f17;
	ld.shared.f32 	%f21, [%r5+12];
	ld.shared.f32 	%f22, [%r8+384];
	fma.rn.f32 	%f23, %f21, %f22, %f20;
	ld.shared.f32 	%f24, [%r5+16];
	ld.shared.f32 	%f25, [%r8+512];
	fma.rn.f32 	%f26, %f24, %f25, %f23;
	ld.shared.f32 	%f27, [%r5+20];
	ld.shared.f32 	%f28, [%r8+640];
	fma.rn.f32 	%f29, %f27, %f28, %f26;
	ld.shared.f32 	%f30, [%r5+24];
	ld.shared.f32 	%f31, [%r8+768];
	fma.rn.f32 	%f32, %f30, %f31, %f29;
	ld.shared.f32 	%f33, [%r5+28];
	ld.shared.f32 	%f34, [%r8+896];
	fma.rn.f32 	%f35, %f33, %f34, %f32;
	ld.shared.f32 	%f36, [%r5+32];
	ld.shared.f32 	%f37, [%r8+1024];
	fma.rn.f32 	%f38, %f36, %f37, %f35;
	ld.shared.f32 	%f39, [%r5+36];
	ld.shared.f32 	%f40, [%r8+1152];
	fma.rn.f32 	%f41, %f39, %f40, %f38;
	ld.shared.f32 	%f42, [%r5+40];
	ld.shared.f32 	%f43, [%r8+1280];
	fma.rn.f32 	%f44, %f42, %f43, %f41;
	ld.shared.f32 	%f45, [%r5+44];
	ld.shared.f32 	%f46, [%r8+1408];
	fma.rn.f32 	%f47, %f45, %f46, %f44;
	ld.shared.f32 	%f48, [%r5+48];
	ld.shared.f32 	%f49, [%r8+1536];
	fma.rn.f32 	%f50, %f48, %f49, %f47;
	ld.shared.f32 	%f51, [%r5+52];
	ld.shared.f32 	%f52, [%r8+1664];
	fma.rn.f32 	%f53, %f51, %f52, %f50;
	ld.shared.f32 	%f54, [%r5+56];
	ld.shared.f32 	%f55, [%r8+1792];
	fma.rn.f32 	%f56, %f54, %f55, %f53;
	ld.shared.f32 	%f57, [%r5+60];
	ld.shared.f32 	%f58, [%r8+1920];
	fma.rn.f32 	%f59, %f57, %f58, %f56;
	ld.shared.f32 	%f60, [%r5+64];
	ld.shared.f32 	%f61, [%r8+2048];
	fma.rn.f32 	%f62, %f60, %f61, %f59;
	ld.shared.f32 	%f63, [%r5+68];
	ld.shared.f32 	%f64, [%r8+2176];
	fma.rn.f32 	%f65, %f63, %f64, %f62;
	ld.shared.f32 	%f66, [%r5+72];
	ld.shared.f32 	%f67, [%r8+2304];
	fma.rn.f32 	%f68, %f66, %f67, %f65;
	ld.shared.f32 	%f69, [%r5+76];
	ld.shared.f32 	%f70, [%r8+2432];
	fma.rn.f32 	%f71, %f69, %f70, %f68;
	ld.shared.f32 	%f72, [%r5+80];
	ld.shared.f32 	%f73, [%r8+2560];
	fma.rn.f32 	%f74, %f72, %f73, %f71;
	ld.shared.f32 	%f75, [%r5+84];
	ld.shared.f32 	%f76, [%r8+2688];
	fma.rn.f32 	%f77, %f75, %f76, %f74;
	ld.shared.f32 	%f78, [%r5+88];
	ld.shared.f32 	%f79, [%r8+2816];
	fma.rn.f32 	%f80, %f78, %f79, %f77;
	ld.shared.f32 	%f81, [%r5+92];
	ld.shared.f32 	%f82, [%r8+2944];
	fma.rn.f32 	%f83, %f81, %f82, %f80;
	ld.shared.f32 	%f84, [%r5+96];
	ld.shared.f32 	%f85, [%r8+3072];
	fma.rn.f32 	%f86, %f84, %f85, %f83;
	ld.shared.f32 	%f87, [%r5+100];
	ld.shared.f32 	%f88, [%r8+3200];
	fma.rn.f32 	%f89, %f87, %f88, %f86;
	ld.shared.f32 	%f90, [%r5+104];
	ld.shared.f32 	%f91, [%r8+3328];
	fma.rn.f32 	%f92, %f90, %f91, %f89;
	ld.shared.f32 	%f93, [%r5+108];
	ld.shared.f32 	%f94, [%r8+3456];
	fma.rn.f32 	%f95, %f93, %f94, %f92;
	ld.shared.f32 	%f96, [%r5+112];
	ld.shared.f32 	%f97, [%r8+3584];
	fma.rn.f32 	%f98, %f96, %f97, %f95;
	ld.shared.f32 	%f99, [%r5+116];
	ld.shared.f32 	%f100, [%r8+3712];
	fma.rn.f32 	%f101, %f99, %f100, %f98;
	ld.shared.f32 	%f102, [%r5+120];
	ld.shared.f32 	%f103, [%r8+3840];
	fma.rn.f32 	%f104, %f102, %f103, %f101;
	ld.shared.f32 	%f105, [%r5+124];
	ld.shared.f32 	%f106, [%r8+3968];
	fma.rn.f32 	%f110, %f105, %f106, %f104;
	bar.sync 	0;
	add.s32 	%r42, %r42, 1;
	setp.ne.s32 	%p8, %r42, 0;
	add.s32 	%r41, %r41, %r11;
	add.s32 	%r40, %r40, 32;
	add.s32 	%r39, %r39, 32;
	add.s32 	%r38, %r38, 32;
	@%p8 bra 	$L__BB0_2;
$L__BB0_7:
	setp.ge.s32 	%p9, %r3, %r23;
	setp.ge.s32 	%p10, %r4, %r24;
	or.pred  	%p11, %p9, %p10;
	@%p11 bra 	$L__BB0_9;
	mad.lo.s32 	%r37, %r24, %r3, %r4;
	cvta.to.global.u64 	%rd10, %rd5;
	mul.wide.u32 	%rd11, %r37, 4;
	add.s64 	%rd12, %rd10, %rd11;
	st.global.f32 	[%rd12], %f110;
$L__BB0_9:
	ret;

}


// ===== COMPILED SASS (sm_100) =====

	.target	sm_100

	.elftype	@"ET_EXEC"


//--------------------- .note.nv.tkinfo           --------------------------
	.section	.note.nv.tkinfo,"",@"SHT_NOTE"
	.sectionflags	@"SHF_NOTE_NV_TKINFO"
	.tkinfo
        /*0018*/ 	.word	0x00000002
        /*0030*/ 	.string	""
        /*0030*/ 	.string	"ptxas"
        /*0030*/ 	.string	"Cuda compilation tools, release 13.0, V13.0.88"
        /*0030*/ 	.string	"Build cuda_13.0.r13.0/compiler.36424714_0"
        /*0030*/ 	.string	"-arch sm_100 -m 64 "



//--------------------- .note.nv.cuinfo           --------------------------
	.section	.note.nv.cuinfo,"",@"SHT_NOTE"
	.sectionflags	@"SHF_NOTE_NV_CUINFO"
        /*0018*/ 	.short	0x0002
        /*001a*/ 	.short	0x0064
        /*001c*/ 	.short	0x0082
	.zero		2


//--------------------- .nv.info                  --------------------------
	.section	.nv.info,"",@"SHT_CUDA_INFO"
	.align	4


	//----- nvinfo : EIATTR_REGCOUNT
	.align		4
        /*0000*/ 	.byte	0x04, 0x2f
        /*0002*/ 	.short	(.L_1 - .L_0)
	.align		4
.L_0:
        /*0004*/ 	.word	index@(_Z5sgemmPfS_S_iii)
        /*0008*/ 	.word	0x00000020


	//----- nvinfo : EIATTR_FRAME_SIZE
	.align		4
.L_1:
        /*000c*/ 	.byte	0x04, 0x11
        /*000e*/ 	.short	(.L_3 - .L_2)
	.align		4
.L_2:
        /*0010*/ 	.word	index@(_Z5sgemmPfS_S_iii)
        /*0014*/ 	.word	0x00000000


	//----- nvinfo : EIATTR_MIN_STACK_SIZE
	.align		4
.L_3:
        /*0018*/ 	.byte	0x04, 0x12
        /*001a*/ 	.short	(.L_5 - .L_4)
	.align		4
.L_4:
        /*001c*/ 	.word	index@(_Z5sgemmPfS_S_iii)
        /*0020*/ 	.word	0x00000000
.L_5:


//--------------------- .nv.compat                --------------------------
	.section	.nv.compat,"",@"SHT_CUDA_COMPAT_INFO"
	.align	4
        /*0000*/ 	.byte	0x02, 0x09, 0x00, 0x00, 0x02, 0x02, 0x01, 0x00, 0x02, 0x05, 0x05, 0x00, 0x03, 0x07, 0x01, 0x01
        /*0010*/ 	.byte	0x02, 0x03, 0x00, 0x00, 0x02, 0x06, 0x01, 0x00, 0x04, 0x0b, 0x08, 0x00, 0x09, 0x00, 0x00, 0x00
        /*0020*/ 	.byte	0x00, 0x00, 0x00, 0x00


//--------------------- .nv.info._Z5sgemmPfS_S_iii --------------------------
	.section	.nv.info._Z5sgemmPfS_S_iii,"",@"SHT_CUDA_INFO"
	.sectionflags	@""
	.align	4


	//----- nvinfo : EIATTR_CUDA_API_VERSION
	.align		4
        /*0000*/ 	.byte	0x04, 0x37
        /*0002*/ 	.short	(.L_7 - .L_6)
.L_6:
        /*0004*/ 	.word	0x00000082


	//----- nvinfo : EIATTR_KPARAM_INFO
	.align		4
.L_7:
        /*0008*/ 	.byte	0x04, 0x17
        /*000a*/ 	.short	(.L_9 - .L_8)
.L_8:
        /*000c*/ 	.word	0x00000000
        /*0010*/ 	.short	0x0005
        /*0012*/ 	.short	0x0020
        /*0014*/ 	.byte	0x00, 0xf0, 0x11, 0x00


	//----- nvinfo : EIATTR_KPARAM_INFO
	.align		4
.L_9:
        /*0018*/ 	.byte	0x04, 0x17
        /*001a*/ 	.short	(.L_11 - .L_10)
.L_10:
        /*001c*/ 	.word	0x00000000
        /*0020*/ 	.short	0x0004
        /*0022*/ 	.short	0x001c
        /*0024*/ 	.byte	0x00, 0xf0, 0x11, 0x00


	//----- nvinfo : EIATTR_KPARAM_INFO
	.align		4
.L_11:
        /*0028*/ 	.byte	0x04, 0x17
        /*002a*/ 	.short	(.L_13 - .L_12)
.L_12:
        /*002c*/ 	.word	0x00000000
        /*0030*/ 	.short	0x0003
        /*0032*/ 	.short	0x0018
        /*0034*/ 	.byte	0x00, 0xf0, 0x11, 0x00


	//----- nvinfo : EIATTR_KPARAM_INFO
	.align		4
.L_13:
        /*0038*/ 	.byte	0x04, 0x17
        /*003a*/ 	.short	(.L_15 - .L_14)
.L_14:
        /*003c*/ 	.word	0x00000000
        /*0040*/ 	.short	0x0002
        /*0042*/ 	.short	0x0010
        /*0044*/ 	.byte	0x00, 0xf5, 0x21, 0x00


	//----- nvinfo : EIATTR_KPARAM_INFO
	.align		4
.L_15:
        /*0048*/ 	.byte	0x04, 0x17
        /*004a*/ 	.short	(.L_17 - .L_16)
.L_16:
        /*004c*/ 	.word	0x00000000
        /*0050*/ 	.short	0x0001
        /*0052*/ 	.short	0x0008
        /*0054*/ 	.byte	0x00, 0xf5, 0x21, 0x00


	//----- nvinfo : EIATTR_KPARAM_INFO
	.align		4
.L_17:
        /*0058*/ 	.byte	0x04, 0x17
        /*005a*/ 	.short	(.L_19 - .L_18)
.L_18:
        /*005c*/ 	.word	0x00000000
        /*0060*/ 	.short	0x0000
        /*0062*/ 	.short	0x0000
        /*0064*/ 	.byte	0x00, 0xf5, 0x21, 0x00


	//----- nvinfo : EIATTR_SPARSE_MMA_MASK
	.align		4
.L_19:
        /*0068*/ 	.byte	0x03, 0x50
        /*006a*/ 	.short	0x0000


	//----- nvinfo : EIATTR_MAXREG_COUNT
	.align		4
        /*006c*/ 	.byte	0x03, 0x1b
        /*006e*/ 	.short	0x00ff


	//----- nvinfo : EIATTR_NUM_BARRIERS
	.align		4
        /*0070*/ 	.byte	0x02, 0x4c
        /*0072*/ 	.byte	0x01
	.zero		1


	//----- nvinfo : EIATTR_MERCURY_ISA_VERSION
	.align		4
        /*0074*/ 	.byte	0x03, 0x5f
        /*0076*/ 	.short	0x0101


	//----- nvinfo : EIATTR_VRC_CTA_INIT_COUNT
	.align		4
        /*0078*/ 	.byte	0x02, 0x4a
	.zero		1
	.zero		1


	//----- nvinfo : EIATTR_EXIT_INSTR_OFFSETS
	.align		4
        /*007c*/ 	.byte	0x04, 0x1c
        /*007e*/ 	.short	(.L_21 - .L_20)


	//   ....[0]....
.L_20:
        /*0080*/ 	.word	0x00000800


	//   ....[1]....
        /*0084*/ 	.word	0x00000850


	//----- nvinfo : EIATTR_CBANK_PARAM_SIZE
	.align		4
.L_21:
        /*0088*/ 	.byte	0x03, 0x19
        /*008a*/ 	.short	0x0024


	//----- nvinfo : EIATTR_PARAM_CBANK
	.align		4
        /*008c*/ 	.byte	0x04, 0x0a
        /*008e*/ 	.short	(.L_23 - .L_22)
	.align		4
.L_22:
        /*0090*/ 	.word	index@(.nv.constant0._Z5sgemmPfS_S_iii)
        /*0094*/ 	.short	0x0380
        /*0096*/ 	.short	0x0024


	//----- nvinfo : EIATTR_SW_WAR
	.align		4
.L_23:
        /*0098*/ 	.byte	0x04, 0x36
        /*009a*/ 	.short	(.L_25 - .L_24)
.L_24:
        /*009c*/ 	.word	0x00000008
.L_25:


//--------------------- .nv.callgraph             --------------------------
	.section	.nv.callgraph,"",@"SHT_CUDA_CALLGRAPH"
	.align	4
	.sectionentsize	8
	.align		4
        /*0000*/ 	.word	0x00000000
	.align		4
        /*0004*/ 	.word	0xffffffff
	.align		4
        /*0008*/ 	.word	0x00000000
	.align		4
        /*000c*/ 	.word	0xfffffffe
	.align		4
        /*0010*/ 	.word	0x00000000
	.align		4
        /*0014*/ 	.word	0xfffffffd
	.align		4
        /*0018*/ 	.word	0x00000000
	.align		4
        /*001c*/ 	.word	0xfffffffc


//--------------------- .text._Z5sgemmPfS_S_iii   --------------------------
	.section	.text._Z5sgemmPfS_S_iii,"ax",@progbits
	.align	128
        .global         _Z5sgemmPfS_S_iii
        .type           _Z5sgemmPfS_S_iii,@function
        .size           _Z5sgemmPfS_S_iii,(.L_x_3 - _Z5sgemmPfS_S_iii)
        .other          _Z5sgemmPfS_S_iii,@"STO_CUDA_ENTRY STV_DEFAULT"
_Z5sgemmPfS_S_iii:
.text._Z5sgemmPfS_S_iii:
[----:B------:R-:W-:Y:S01]  /*0000*/  LDC R1, c[0x0][0x37c] ;  /* 0x0000df00ff017b82 */ /* 0x000fe20000000800 */
[----:B------:R-:W0:Y:S01]  /*0010*/  S2R R17, SR_TID.Y ;  /* 0x0000000000117919 */ /* 0x000e220000002200 */
[----:B------:R-:W1:Y:S01]  /*0020*/  LDCU UR10, c[0x0][0x3a0] ;  /* 0x00007400ff0a77ac */ /* 0x000e620008000800 */
[----:B------:R-:W-:Y:S01]  /*0030*/  HFMA2 R21, -RZ, RZ, 0, 0 ;  /* 0x00000000ff157431 */ /* 0x000fe200000001ff */
[----:B------:R-:W0:Y:S01]  /*0040*/  S2R R0, SR_CTAID.Y ;  /* 0x0000000000007919 */ /* 0x000e220000002600 */
[----:B------:R-:W2:Y:S01]  /*0050*/  LDCU.64 UR8, c[0x0][0x358] ;  /* 0x00006b00ff0877ac */ /* 0x000ea20008000a00 */
[----:B------:R-:W3:Y:S01]  /*0060*/  S2R R16, SR_TID.X ;  /* 0x0000000000107919 */ /* 0x000ee20000002100 */
[----:B-1----:R-:W-:Y:S01]  /*0070*/  UISETP.GE.AND UP0, UPT, UR10, 0x1, UPT ;  /* 0x000000010a00788c */ /* 0x002fe2000bf06270 */
[----:B0-----:R-:W-:Y:S02]  /*0080*/  LEA R19, R0, R17, 0x5 ;  /* 0x0000001100137211 */ /* 0x001fe400078e28ff */
[----:B---3--:R-:W-:-:S06]  /*0090*/  LEA R18, R16, R16, 0x5 ;  /* 0x0000001010127211 */ /* 0x008fcc00078e28ff */
[----:B--2---:R-:W-:Y:S05]  /*00a0*/  BRA.U !UP0, `(.L_x_0) ;  /* 0x0000000508c87547 */ /* 0x004fea000b800000 */
[----:B------:R-:W0:Y:S01]  /*00b0*/  S2UR UR7, SR_CgaCtaId ;  /* 0x00000000000779c3 */ /* 0x000e220000008800 */
[----:B------:R-:W1:Y:S01]  /*00c0*/  LDCU UR11, c[0x0][0x398] ;  /* 0x00007300ff0b77ac */ /* 0x000e620008000800 */
[----:B------:R-:W-:Y:S01]  /*00d0*/  MOV R21, RZ ;  /* 0x000000ff00157202 */ /* 0x000fe20000000f00 */
[----:B------:R-:W-:Y:S01]  /*00e0*/  IMAD R6, R19, UR10, R16 ;  /* 0x0000000a13067c24 */ /* 0x000fe2000f8e0210 */
[----:B------:R-:W-:Y:S01]  /*00f0*/  UMOV UR5, 0x400 ;  /* 0x0000040000057882 */ /* 0x000fe20000000000 */
[----:B------:R-:W-:-:S03]  /*0100*/  UIADD3 UR4, UPT, UPT, UR10, 0x1f, URZ ;  /* 0x0000001f0a047890 */ /* 0x000fc6000fffe0ff */
[----:B------:R-:W2:Y:S01]  /*0110*/  LDC R0, c[0x0][0x398] ;  /* 0x0000e600ff007b82 */ /* 0x000ea20000000800 */
[----:B------:R-:W-:Y:S02]  /*0120*/  UIADD3 UR6, UPT, UPT, UR5, 0x1000, URZ ;  /* 0x0000100005067890 */ /* 0x000fe4000fffe0ff */
[----:B------:R-:W-:Y:S01]  /*0130*/  USHF.R.U32.HI UR4, URZ, 0x5, UR4 ;  /* 0x00000005ff047899 */ /* 0x000fe20008011604 */
[----:B------:R-:W3:Y:S01]  /*0140*/  LDCU UR13, c[0x0][0x3a0] ;  /* 0x00007400ff0d77ac */ /* 0x000ee20008000800 */
[----:B------:R-:W4:Y:S01]  /*0150*/  LDCU UR12, c[0x0][0x39c] ;  /* 0x00007380ff0c77ac */ /* 0x000f220008000800 */
[----:B-1----:R-:W-:Y:S01]  /*0160*/  IMAD R7, R17, UR11, R18 ;  /* 0x0000000b11077c24 */ /* 0x002fe2000f8e0212 */
[----:B------:R-:W-:Y:S02]  /*0170*/  UIADD3 UR4, UPT, UPT, -UR4, URZ, URZ ;  /* 0x000000ff04047290 */ /* 0x000fe4000fffe1ff */
[----:B0-----:R-:W-:Y:S02]  /*0180*/  ULEA UR5, UR7, UR5, 0x18 ;  /* 0x0000000507057291 */ /* 0x001fe4000f8ec0ff */
[----:B------:R-:W-:-:S04]  /*0190*/  ULEA UR6, UR7, UR6, 0x18 ;  /* 0x0000000607067291 */ /* 0x000fc8000f8ec0ff */
[C---:B------:R-:W-:Y:S02]  /*01a0*/  LEA R5, R17.reuse, UR5, 0x7 ;  /* 0x0000000511057c11 */ /* 0x040fe4000f8e38ff */
[C---:B------:R-:W-:Y:S02]  /*01b0*/  LEA R2, R16.reuse, UR6, 0x2 ;  /* 0x0000000610027c11 */ /* 0x040fe4000f8e10ff */
[----:B------:R-:W-:Y:S02]  /*01c0*/  LEA R4, R16, R5, 0x2 ;  /* 0x0000000510047211 */ /* 0x000fe400078e10ff */
[----:B---34-:R-:W-:-:S07]  /*01d0*/  LEA R3, R17, R2, 0x7 ;  /* 0x0000000211037211 */ /* 0x018fce00078e38ff */
.L_x_1:
[----:B------:R-:W-:Y:S01]  /*01e0*/  ISETP.GE.AND P1, PT, R16, UR13, PT ;  /* 0x0000000d10007c0c */ /* 0x000fe2000bf26270 */
[----:B------:R-:W-:Y:S01]  /*01f0*/  HFMA2 R24, -RZ, RZ, 0, 0 ;  /* 0x00000000ff187431 */ /* 0x000fe200000001ff */
[----:B------:R-:W-:Y:S02]  /*0200*/  ISETP.GE.AND P0, PT, R18, UR12, PT ;  /* 0x0000000c12007c0c */ /* 0x000fe4000bf06270 */
[----:B--2---:R-:W-:Y:S02]  /*0210*/  ISETP.GE.OR P1, PT, R19, R0, P1 ;  /* 0x000000001300720c */ /* 0x004fe40000f26670 */
[----:B------:R-:W-:Y:S02]  /*0220*/  ISETP.GE.OR P0, PT, R17, UR13, P0 ;  /* 0x0000000d11007c0c */ /* 0x000fe40008706670 */
[----:B------:R-:W-:-:S09]  /*0230*/  MOV R29, RZ ;  /* 0x000000ff001d7202 */ /* 0x000fd20000000f00 */
[----:B------:R-:W0:Y:S08]  /*0240*/  @!P1 LDC.64 R10, c[0x0][0x380] ;  /* 0x0000e000ff0a9b82 */ /* 0x000e300000000a00 */
[----:B------:R-:W1:Y:S01]  /*0250*/  @!P0 LDC.64 R8, c[0x0][0x388] ;  /* 0x0000e200ff088b82 */ /* 0x000e620000000a00 */
[----:B0-----:R-:W-:-:S05]  /*0260*/  @!P1 IMAD.WIDE.U32 R10, R6, 0x4, R10 ;  /* 0x00000004060a9825 */ /* 0x001fca00078e000a */
[----:B------:R-:W2:Y:S01]  /*0270*/  @!P1 LDG.E R29, desc[UR8][R10.64] ;  /* 0x000000080a1d9981 */ /* 0x000ea2000c1e1900 */
[----:B-1----:R-:W-:-:S05]  /*0280*/  @!P0 IMAD.WIDE R22, R7, 0x4, R8 ;  /* 0x0000000407168825 */ /* 0x002fca00078e0208 */
[----:B------:R-:W3:Y:S01]  /*0290*/  @!P0 LDG.E R24, desc[UR8][R22.64] ;  /* 0x0000000816188981 */ /* 0x000ee2000c1e1900 */
[----:B------:R-:W-:-:S04]  /*02a0*/  UIADD3 UR4, UPT, UPT, UR4, 0x1, URZ ;  /* 0x0000000104047890 */ /* 0x000fc8000fffe0ff */
[----:B------:R-:W-:Y:S01]  /*02b0*/  UISETP.NE.AND UP0, UPT, UR4, URZ, UPT ;  /* 0x000000ff0400728c */ /* 0x000fe2000bf05270 */
[----:B------:R-:W-:Y:S01]  /*02c0*/  IADD3 R16, PT, PT, R16, 0x20, RZ ;  /* 0x0000002010107810 */ /* 0x000fe20007ffe0ff */
[----:B--2---:R-:W-:Y:S04]  /*02d0*/  STS [R4], R29 ;  /* 0x0000001d04007388 */ /* 0x004fe80000000800 */
[----:B---3--:R-:W-:Y:S01]  /*02e0*/  STS [R3], R24 ;  /* 0x0000001803007388 */ /* 0x008fe20000000800 */
[----:B------:R-:W-:Y:S06]  /*02f0*/  BAR.SYNC.DEFER_BLOCKING 0x0 ;  /* 0x0000000000007b1d */ /* 0x000fec0000010000 */
[----:B------:R-:W-:Y:S04]  /*0300*/  LDS R28, [R2] ;  /* 0x00000000021c7984 */ /* 0x000fe80000000800 */
[----:B------:R-:W0:Y:S04]  /*0310*/  LDS.128 R12, [R5] ;  /* 0x00000000050c7984 */ /* 0x000e280000000c00 */
[----:B------:R-:W1:Y:S04]  /*0320*/  LDS R23, [R2+0x80] ;  /* 0x0000800002177984 */ /* 0x000e680000000800 */
[----:B------:R-:W2:Y:S04]  /*0330*/  LDS R27, [R2+0x100] ;  /* 0x00010000021b7984 */ /* 0x000ea80000000800 */
[----:B------:R-:W3:Y:S04]  /*0340*/  LDS R26, [R2+0x180] ;  /* 0x00018000021a7984 */ /* 0x000ee80000000800 */
[----:B------:R-:W-:Y:S04]  /*0350*/  LDS R25, [R2+0x200] ;  /* 0x0002000002197984 */ /* 0x000fe80000000800 */
[----:B------:R-:W4:Y:S04]  /*0360*/  LDS.128 R8, [R5+0x10] ;  /* 0x0000100005087984 */ /* 0x000f280000000c00 */
[----:B------:R-:W5:Y:S04]  /*0370*/  LDS R20, [R2+0x280] ;  /* 0x0002800002147984 */ /* 0x000f680000000800 */
[----:B------:R-:W-:Y:S04]  /*0380*/  LDS R24, [R2+0x380] ;  /* 0x0003800002187984 */ /* 0x000fe80000000800 */
[----:B------:R-:W-:Y:S01]  /*0390*/  LDS R22, [R2+0x480] ;  /* 0x0004800002167984 */ /* 0x000fe20000000800 */
[----:B0-----:R-:W-:-:S03]  /*03a0*/  FFMA R12, R12, R28, R21 ;  /* 0x0000001c0c0c7223 */ /* 0x001fc60000000015 */
[----:B------:R-:W0:Y:S01]  /*03b0*/  LDS R21, [R2+0x300] ;  /* 0x0003000002157984 */ /* 0x000e220000000800 */
[----:B-1----:R-:W-:-:S03]  /*03c0*/  FFMA R12, R23, R13, R12 ;  /* 0x0000000d170c7223 */ /* 0x002fc6000000000c */
[----:B------:R-:W-:Y:S01]  /*03d0*/  LDS R23, [R2+0x400] ;  /* 0x0004000002177984 */ /* 0x000fe20000000800 */
[----:B--2---:R-:W-:-:S04]  /*03e0*/  FFMA R27, R27, R14, R12 ;  /* 0x0000000e1b1b7223 */ /* 0x004fc8000000000c */
[----:B---3--:R-:W-:Y:S02]  /*03f0*/  FFMA R27, R26, R15, R27 ;  /* 0x0000000f1a1b7223 */ /* 0x008fe4000000001b */
[----:B------:R-:W1:Y:S04]  /*0400*/  LDS.128 R12, [R5+0x20] ;  /* 0x00002000050c7984 */ /* 0x000e680000000c00 */
[----:B------:R-:W-:Y:S01]  /*0410*/  LDS R26, [R2+0x580] ;  /* 0x00058000021a7984 */ /* 0x000fe20000000800 */
[----:B----4-:R-:W-:-:S03]  /*0420*/  FFMA R27, R8, R25, R27 ;  /* 0x00000019081b7223 */ /* 0x010fc6000000001b */
[----:B------:R-:W2:Y:S01]  /*0430*/  LDS R25, [R2+0x500] ;  /* 0x0005000002197984 */ /* 0x000ea20000000800 */
[----:B-----5:R-:W-:-:S04]  /*0440*/  FFMA R20, R20, R9, R27 ;  /* 0x0000000914147223 */ /* 0x020fc8000000001b */
[----:B0-----:R-:W-:Y:S02]  /*0450*/  FFMA R21, R21, R10, R20 ;  /* 0x0000000a15157223 */ /* 0x001fe40000000014 */
[----:B------:R-:W-:Y:S02]  /*0460*/  LDS R20, [R2+0x680] ;  /* 0x0006800002147984 */ /* 0x000fe40000000800 */
[----:B------:R-:W-:Y:S02]  /*0470*/  FFMA R27, R24, R11, R21 ;  /* 0x0000000b181b7223 */ /* 0x000fe40000000015 */
[----:B------:R-:W-:Y:S04]  /*0480*/  LDS R21, [R2+0x600] ;  /* 0x0006000002157984 */ /* 0x000fe80000000800 */
[----:B------:R-:W0:Y:S01]  /*0490*/  LDS.128 R8, [R5+0x30] ;  /* 0x0000300005087984 */ /* 0x000e220000000c00 */
[----:B-1----:R-:W-:-:S03]  /*04a0*/  FFMA R27, R12, R23, R27 ;  /* 0x000000170c1b7223 */ /* 0x002fc6000000001b */
[----:B------:R-:W1:Y:S01]  /*04b0*/  LDS R23, [R2+0x700] ;  /* 0x0007000002177984 */ /* 0x000e620000000800 */
[----:B------:R-:W-:-:S03]  /*04c0*/  FFMA R22, R22, R13, R27 ;  /* 0x0000000d16167223 */ /* 0x000fc6000000001b */
[----:B------:R-:W3:Y:S01]  /*04d0*/  LDS R24, [R2+0x780] ;  /* 0x0007800002187984 */ /* 0x000ee20000000800 */
[----:B--2---:R-:W-:-:S03]  /*04e0*/  FFMA R25, R25, R14, R22 ;  /* 0x0000000e19197223 */ /* 0x004fc60000000016 */
[----:B------:R-:W-:Y:S01]  /*04f0*/  LDS R22, [R2+0x880] ;  /* 0x0008800002167984 */ /* 0x000fe20000000800 */
[----:B------:R-:W-:-:S03]  /*0500*/  FFMA R27, R26, R15, R25 ;  /* 0x0000000f1a1b7223 */ /* 0x000fc60000000019 */
[----:B------:R-:W-:Y:S04]  /*0510*/  LDS R25, [R2+0x800] ;  /* 0x0008000002197984 */ /* 0x000fe80000000800 */
[----:B------:R-:W2:Y:S04]  /*0520*/  LDS.128 R12, [R5+0x40] ;  /* 0x00004000050c7984 */ /* 0x000ea80000000c00 */
[----:B------:R-:W-:Y:S01]  /*0530*/  LDS R26, [R2+0x980] ;  /* 0x00098000021a7984 */ /* 0x000fe20000000800 */
[----:B0-----:R-:W-:-:S03]  /*0540*/  FFMA R27, R8, R21, R27 ;  /* 0x00000015081b7223 */ /* 0x001fc6000000001b */
[----:B------:R-:W0:Y:S01]  /*0550*/  LDS R21, [R2+0x900] ;  /* 0x0009000002157984 */ /* 0x000e220000000800 */
[----:B------:R-:W-:-:S04]  /*0560*/  FFMA R20, R20, R9, R27 ;  /* 0x0000000914147223 */ /* 0x000fc8000000001b */
[----:B-1----:R-:W-:Y:S02]  /*0570*/  FFMA R23, R23, R10, R20 ;  /* 0x0000000a17177223 */ /* 0x002fe40000000014 */
[----:B------:R-:W-:Y:S02]  /*0580*/  LDS R20, [R2+0xa80] ;  /* 0x000a800002147984 */ /* 0x000fe40000000800 */
[----:B---3--:R-:W-:Y:S02]  /*0590*/  FFMA R27, R24, R11, R23 ;  /* 0x0000000b181b7223 */ /* 0x008fe40000000017 */
[----:B------:R-:W-:Y:S04]  /*05a0*/  LDS R23, [R2+0xa00] ;  /* 0x000a000002177984 */ /* 0x000fe80000000800 */
[----:B------:R-:W1:Y:S01]  /*05b0*/  LDS.128 R8, [R5+0x50] ;  /* 0x0000500005087984 */ /* 0x000e620000000c00 */
[----:B--2---:R-:W-:-:S03]  /*05c0*/  FFMA R27, R12, R25, R27 ;  /* 0x000000190c1b7223 */ /* 0x004fc6000000001b */
[----:B------:R-:W2:Y:S01]  /*05d0*/  LDS R25, [R2+0xb00] ;  /* 0x000b000002197984 */ /* 0x000ea20000000800 */
[----:B------:R-:W-:-:S03]  /*05e0*/  FFMA R12, R22, R13, R27 ;  /* 0x0000000d160c7223 */ /* 0x000fc6000000001b */
[----:B------:R-:W3:Y:S04]  /*05f0*/  LDS R22, [R2+0xb80] ;  /* 0x000b800002167984 */ /* 0x000ee80000000800 */
[----:B------:R-:W-:Y:S01]  /*0600*/  LDS R24, [R2+0xc80] ;  /* 0x000c800002187984 */ /* 0x000fe20000000800 */
[----:B0-----:R-:W-:-:S04]  /*0610*/  FFMA R21, R21, R14, R12 ;  /* 0x0000000e15157223 */ /* 0x001fc8000000000c */
[----:B------:R-:W-:Y:S02]  /*0620*/  FFMA R27, R26, R15, R21 ;  /* 0x0000000f1a1b7223 */ /* 0x000fe40000000015 */
[----:B------:R-:W-:Y:S04]  /*0630*/  LDS R21, [R2+0xc00] ;  /* 0x000c000002157984 */ /* 0x000fe80000000800 */
[----:B------:R-:W0:Y:S01]  /*0640*/  LDS.128 R12, [R5+0x60] ;  /* 0x00006000050c7984 */ /* 0x000e220000000c00 */
[----:B-1----:R-:W-:-:S04]  /*0650*/  FFMA R23, R8, R23, R27 ;  /* 0x0000001708177223 */ /* 0x002fc8000000001b */
[----:B------:R-:W-:Y:S02]  /*0660*/  FFMA R20, R20, R9, R23 ;  /* 0x0000000914147223 */ /* 0x000fe40000000017 */
[----:B------:R-:W1:Y:S02]  /*0670*/  LDS R23, [R2+0xd00] ;  /* 0x000d000002177984 */ /* 0x000e640000000800 */
[----:B--2---:R-:W-:Y:S02]  /*0680*/  FFMA R25, R25, R10, R20 ;  /* 0x0000000a19197223 */ /* 0x004fe40000000014 */
[----:B------:R-:W2:Y:S02]  /*0690*/  LDS R20, [R2+0xd80] ;  /* 0x000d800002147984 */ /* 0x000ea40000000800 */
[----:B---3--:R-:W-:Y:S02]  /*06a0*/  FFMA R27, R22, R11, R25 ;  /* 0x0000000b161b7223 */ /* 0x008fe40000000019 */
[----:B------:R-:W-:Y:S04]  /*06b0*/  LDS R25, [R2+0xe00] ;  /* 0x000e000002197984 */ /* 0x000fe80000000800 */
[----:B------:R-:W3:Y:S04]  /*06c0*/  LDS.128 R8, [R5+0x70] ;  /* 0x0000700005087984 */ /* 0x000ee80000000c00 */
[----:B------:R-:W4:Y:S01]  /*06d0*/  LDS R22, [R2+0xe80] ;  /* 0x000e800002167984 */ /* 0x000f220000000800 */
[----:B0-----:R-:W-:-:S03]  /*06e0*/  FFMA R27, R12, R21, R27 ;  /* 0x000000150c1b7223 */ /* 0x001fc6000000001b */
[----:B------:R-:W0:Y:S04]  /*06f0*/  LDS R21, [R2+0xf00] ;  /* 0x000f000002157984 */ /* 0x000e280000000800 */
[----:B------:R-:W5:Y:S01]  /*0700*/  LDS R12, [R2+0xf80] ;  /* 0x000f8000020c7984 */ /* 0x000f620000000800 */
[----:B------:R-:W-:-:S04]  /*0710*/  FFMA R24, R24, R13, R27 ;  /* 0x0000000d18187223 */ /* 0x000fc8000000001b */
[----:B-1----:R-:W-:-:S04]  /*0720*/  FFMA R23, R23, R14, R24 ;  /* 0x0000000e17177223 */ /* 0x002fc80000000018 */
[----:B--2---:R-:W-:-:S04]  /*0730*/  FFMA R15, R20, R15, R23 ;  /* 0x0000000f140f7223 */ /* 0x004fc80000000017 */
[----:B---3--:R-:W-:-:S04]  /*0740*/  FFMA R15, R8, R25, R15 ;  /* 0x00000019080f7223 */ /* 0x008fc8000000000f */
[----:B----4-:R-:W-:Y:S01]  /*0750*/  FFMA R22, R22, R9, R15 ;  /* 0x0000000916167223 */ /* 0x010fe2000000000f */
[----:B------:R-:W-:Y:S02]  /*0760*/  IADD3 R17, PT, PT, R17, 0x20, RZ ;  /* 0x0000002011117810 */ /* 0x000fe40007ffe0ff */
[----:B------:R-:W-:Y:S02]  /*0770*/  IADD3 R6, PT, PT, R6, 0x20, RZ ;  /* 0x0000002006067810 */ /* 0x000fe40007ffe0ff */
[----:B------:R-:W-:Y:S01]  /*0780*/  LEA R7, R0, R7, 0x5 ;  /* 0x0000000700077211 */ /* 0x000fe200078e28ff */
[----:B0-----:R-:W-:-:S04]  /*0790*/  FFMA R21, R21, R10, R22 ;  /* 0x0000000a15157223 */ /* 0x001fc80000000016 */
[----:B-----5:R-:W-:Y:S01]  /*07a0*/  FFMA R21, R12, R11, R21 ;  /* 0x0000000b0c157223 */ /* 0x020fe20000000015 */
[----:B------:R-:W-:Y:S06]  /*07b0*/  BAR.SYNC.DEFER_BLOCKING 0x0 ;  /* 0x0000000000007b1d */ /* 0x000fec0000010000 */
[----:B------:R-:W-:Y:S05]  /*07c0*/  BRA.U UP0, `(.L_x_1) ;  /* 0xfffffff900847547 */ /* 0x000fea000b83ffff */
.L_x_0:
[----:B------:R-:W0:Y:S02]  /*07d0*/  LDCU.64 UR4, c[0x0][0x398] ;  /* 0x00007300ff0477ac */ /* 0x000e240008000a00 */
[----:B0-----:R-:W-:-:S04]  /*07e0*/  ISETP.GE.AND P0, PT, R18, UR5, PT ;  /* 0x0000000512007c0c */ /* 0x001fc8000bf06270 */
[----:B------:R-:W-:-:S13]  /*07f0*/  ISETP.GE.OR P0, PT, R19, UR4, P0 ;  /* 0x0000000413007c0c */ /* 0x000fda0008706670 */
[----:B------:R-:W-:Y:S05]  /*0800*/  @P0 EXIT ;  /* 0x000000000000094d */ /* 0x000fea0003800000 */
[----:B------:R-:W0:Y:S01]  /*0810*/  LDC.64 R2, c[0x0][0x390] ;  /* 0x0000e400ff027b82 */ /* 0x000e220000000a00 */
[----:B------:R-:W-:-:S04]  /*0820*/  IMAD R19, R19, UR5, R18 ;  /* 0x0000000513137c24 */ /* 0x000fc8000f8e0212 */
[----:B0-----:R-:W-:-:S05]  /*0830*/  IMAD.WIDE.U32 R2, R19, 0x4, R2 ;  /* 0x0000000413027825 */ /* 0x001fca00078e0002 */
[----:B------:R-:W-:Y:S01]  /*0840*/  STG.E desc[UR8][R2.64], R21 ;  /* 0x0000001502007986 */ /* 0x000fe2000c101908 */
[----:B------:R-:W-:Y:S05]  /*0850*/  EXIT ;  /* 0x000000000000794d */ /* 0x000fea0003800000 */
.L_x_2:
[----:B------:R-:W-:-:S00]  /*0860*/  BRA `(.L_x_2) ;  /* 0xfffffffc00fc7947 */ /* 0x000fc0000383ffff */
[----:B------:R-:W-:-:S00]  /*0870*/  NOP ;  /* 0x0000000000007918 */ /* 0x000fc00000000000 */
        /* <DEDUP_REMOVED lines=8> */
.L_x_3:


//--------------------- .nv.shared._Z5sgemmPfS_S_iii --------------------------
	.section	.nv.shared._Z5sgemmPfS_S_iii,"aw",@nobits
	.sectionflags	@""
	.align	4
.nv.shared._Z5sgemmPfS_S_iii:
	.zero		9216


//--------------------- .nv.shared.reserved.0     --------------------------
	.section	.nv.shared.reserved.0,"aw",@nobits
	.weak		__nv_reservedSMEM_offset_0_alias
	.size		__nv_reservedSMEM_offset_0_alias, 0, 64
	.other		__nv_reservedSMEM_offset_0_alias,@"STO_CUDA_RESERVED_SHARED STV_DEFAULT"
__nv_reservedSMEM_offset_0_alias:
	.zero		0
	.zero		64


//--------------------- .nv.constant0._Z5sgemmPfS_S_iii --------------------------
	.section	.nv.constant0._Z5sgemmPfS_S_iii,"a",@progbits
	.sectionflags	@""
	.align	4
.nv.constant0._Z5sgemmPfS_S_iii:
	.zero		932


//--------------------- SYMBOLS --------------------------

	.type		.nv.reservedSmem.offset0,@object
	.size		.nv.reservedSmem.offset0,0x4
	.type		.nv.reservedSmem.cap,@object
	.size		.nv.reservedSmem.cap,0x4
